//
// Generated by NVIDIA NVVM Compiler
//
// Compiler Build ID: CL-36424714
// Cuda compilation tools, release 13.0, V13.0.88
// Based on NVVM 20.0.0
//

.version 9.0
.target sm_100
.address_size 64

	// .globl	_Z16printThreadIndexPiii
.extern .func  (.param .b32 func_retval0) vprintf
(
	.param .b64 vprintf_param_0,
	.param .b64 vprintf_param_1
)
;
.global .align 1 .b8 $str[82] = {116, 104, 114, 101, 97, 100, 95, 105, 100, 32, 40, 37, 100, 44, 37, 100, 41, 44, 98, 108, 111, 99, 107, 95, 105, 100, 32, 40, 37, 100, 44, 37, 100, 41, 44, 99, 111, 111, 114, 100, 105, 110, 97, 116, 101, 32, 40, 37, 100, 44, 37, 100, 41, 44, 103, 108, 111, 98, 97, 108, 32, 105, 110, 100, 101, 120, 58, 32, 37, 50, 100, 32, 118, 97, 108, 58, 32, 37, 50, 100, 10};

.visible .entry _Z16printThreadIndexPiii(
	.param .u64 .ptr .align 1 _Z16printThreadIndexPiii_param_0,
	.param .u32 _Z16printThreadIndexPiii_param_1,
	.param .u32 _Z16printThreadIndexPiii_param_2
)
{
	.local .align 8 .b8 	__local_depot0[40];
	.reg .b64 	%SP;
	.reg .b64 	%SPL;
	.reg .b32 	%r<15>;
	.reg .b64 	%rd<9>;

	mov.u64 	%SPL, __local_depot0;
	cvta.local.u64 	%SP, %SPL;
	ld.param.u64 	%rd1, [_Z16printThreadIndexPiii_param_0];
	ld.param.u32 	%r1, [_Z16printThreadIndexPiii_param_1];
	cvta.to.global.u64 	%rd2, %rd1;
	add.u64 	%rd3, %SP, 0;
	add.u64 	%rd4, %SPL, 0;
	mov.u32 	%r2, %tid.x;
	mov.u32 	%r3, %ctaid.x;
	mov.u32 	%r4, %ntid.x;
	mad.lo.s32 	%r5, %r3, %r4, %r2;
	mov.u32 	%r6, %tid.y;
	mov.u32 	%r7, %ctaid.y;
	mov.u32 	%r8, %ntid.y;
	mad.lo.s32 	%r9, %r7, %r8, %r6;
	mad.lo.s32 	%r10, %r1, %r9, %r5;
	mov.u32 	%r11, %tid.z;
	mul.wide.u32 	%rd5, %r10, 4;
	add.s64 	%rd6, %rd2, %rd5;
	ld.global.u32 	%r12, [%rd6];
	st.local.v2.u32 	[%rd4], {%r2, %r6};
	st.local.v2.u32 	[%rd4+8], {%r11, %r6};
	st.local.v2.u32 	[%rd4+16], {%r3, %r7};
	st.local.v2.u32 	[%rd4+24], {%r5, %r9};
	st.local.v2.u32 	[%rd4+32], {%r10, %r12};
	mov.u64 	%rd7, $str;
	cvta.global.u64 	%rd8, %rd7;
	{ // callseq 0, 0
	.param .b64 param0;
	st.param.b64 	[param0], %rd8;
	.param .b64 param1;
	st.param.b64 	[param1], %rd3;
	.param .b32 retval0;
	call.uni (retval0), 
	vprintf, 
	(
	param0, 
	param1
	);
	ld.param.b32 	%r13, [retval0];
	} // callseq 0
	ret;

}


// ===== COMPILED SASS (sm_100) =====

	.target	sm_100

	.elftype	@"ET_EXEC"


//--------------------- .note.nv.tkinfo           --------------------------
	.section	.note.nv.tkinfo,"",@"SHT_NOTE"
	.sectionflags	@"SHF_NOTE_NV_TKINFO"
	.tkinfo
        /*0018*/ 	.word	0x00000002
        /*0030*/ 	.string	""
        /*0030*/ 	.string	"ptxas"
        /*0030*/ 	.string	"Cuda compilation tools, release 13.0, V13.0.88"
        /*0030*/ 	.string	"Build cuda_13.0.r13.0/compiler.36424714_0"
        /*0030*/ 	.string	"-arch sm_100 -m 64 "



//--------------------- .note.nv.cuinfo           --------------------------
	.section	.note.nv.cuinfo,"",@"SHT_NOTE"
	.sectionflags	@"SHF_NOTE_NV_CUINFO"
        /*0018*/ 	.short	0x0002
        /*001a*/ 	.short	0x0064
        /*001c*/ 	.short	0x0082
	.zero		2


//--------------------- .nv.info                  --------------------------
	.section	.nv.info,"",@"SHT_CUDA_INFO"
	.align	4


	//----- nvinfo : EIATTR_REGCOUNT
	.align		4
        /*0000*/ 	.byte	0x04, 0x2f
        /*0002*/ 	.short	(.L_2 - .L_1)
	.align		4
.L_1:
        /*0004*/ 	.word	index@(_Z16printThreadIndexPiii)
        /*0008*/ 	.word	0x00000018


	//----- nvinfo : EIATTR_FRAME_SIZE
	.align		4
.L_2:
        /*000c*/ 	.byte	0x04, 0x11
        /*000e*/ 	.short	(.L_4 - .L_3)
	.align		4
.L_3:
        /*0010*/ 	.word	index@(_Z16printThreadIndexPiii)
        /*0014*/ 	.word	0x00000028


	//----- nvinfo : EIATTR_MIN_STACK_SIZE
	.align		4
.L_4:
        /*0018*/ 	.byte	0x04, 0x12
        /*001a*/ 	.short	(.L_6 - .L_5)
	.align		4
.L_5:
        /*001c*/ 	.word	index@(_Z16printThreadIndexPiii)
        /*0020*/ 	.word	0x00000028
.L_6:


//--------------------- .nv.compat                --------------------------
	.section	.nv.compat,"",@"SHT_CUDA_COMPAT_INFO"
	.align	4
        /*0000*/ 	.byte	0x02, 0x09, 0x00, 0x00, 0x02, 0x02, 0x01, 0x00, 0x02, 0x05, 0x05, 0x00, 0x03, 0x07, 0x01, 0x01
        /*0010*/ 	.byte	0x02, 0x03, 0x00, 0x00, 0x02, 0x06, 0x01, 0x00, 0x04, 0x0b, 0x08, 0x00, 0x09, 0x00, 0x00, 0x00
        /*0020*/ 	.byte	0x00, 0x00, 0x00, 0x00


//--------------------- .nv.info._Z16printThreadIndexPiii --------------------------
	.section	.nv.info._Z16printThreadIndexPiii,"",@"SHT_CUDA_INFO"
	.sectionflags	@""
	.align	4


	//----- nvinfo : EIATTR_CUDA_API_VERSION
	.align		4
        /*0000*/ 	.byte	0x04, 0x37
        /*0002*/ 	.short	(.L_8 - .L_7)
.L_7:
        /*0004*/ 	.word	0x00000082


	//----- nvinfo : EIATTR_KPARAM_INFO
	.align		4
.L_8:
        /*0008*/ 	.byte	0x04, 0x17
        /*000a*/ 	.short	(.L_10 - .L_9)
.L_9:
        /*000c*/ 	.word	0x00000000
        /*0010*/ 	.short	0x0002
        /*0012*/ 	.short	0x000c
        /*0014*/ 	.byte	0x00, 0xf0, 0x11, 0x00


	//----- nvinfo : EIATTR_KPARAM_INFO
	.align		4
.L_10:
        /*0018*/ 	.byte	0x04, 0x17
        /*001a*/ 	.short	(.L_12 - .L_11)
.L_11:
        /*001c*/ 	.word	0x00000000
        /*0020*/ 	.short	0x0001
        /*0022*/ 	.short	0x0008
        /*0024*/ 	.byte	0x00, 0xf0, 0x11, 0x00


	//----- nvinfo : EIATTR_KPARAM_INFO
	.align		4
.L_12:
        /*0028*/ 	.byte	0x04, 0x17
        /*002a*/ 	.short	(.L_14 - .L_13)
.L_13:
        /*002c*/ 	.word	0x00000000
        /*0030*/ 	.short	0x0000
        /*0032*/ 	.short	0x0000
        /*0034*/ 	.byte	0x00, 0xf5, 0x21, 0x00


	//----- nvinfo : EIATTR_SPARSE_MMA_MASK
	.align		4
.L_14:
        /*0038*/ 	.byte	0x03, 0x50
        /*003a*/ 	.short	0x0000


	//----- nvinfo : EIATTR_MAXREG_COUNT
	.align		4
        /*003c*/ 	.byte	0x03, 0x1b
        /*003e*/ 	.short	0x00ff


	//----- nvinfo : EIATTR_EXTERNS
	.align		4
        /*0040*/ 	.byte	0x04, 0x0f
        /*0042*/ 	.short	(.L_16 - .L_15)


	//   ....[0]....
	.align		4
.L_15:
        /*0044*/ 	.word	index@(vprintf)


	//----- nvinfo : EIATTR_MERCURY_ISA_VERSION
	.align		4
.L_16:
        /*0048*/ 	.byte	0x03, 0x5f
        /*004a*/ 	.short	0x0101


	//----- nvinfo : EIATTR_VRC_CTA_INIT_COUNT
	.align		4
        /*004c*/ 	.byte	0x02, 0x4a
	.zero		1
	.zero		1


	//----- nvinfo : EIATTR_SYSCALL_OFFSETS
	.align		4
        /*0050*/ 	.byte	0x04, 0x46
        /*0052*/ 	.short	(.L_18 - .L_17)


	//   ....[0]....
.L_17:
        /*0054*/ 	.word	0x00000210


	//----- nvinfo : EIATTR_EXIT_INSTR_OFFSETS
	.align		4
.L_18:
        /*0058*/ 	.byte	0x04, 0x1c
        /*005a*/ 	.short	(.L_20 - .L_19)


	//   ....[0]....
.L_19:
        /*005c*/ 	.word	0x00000220


	//----- nvinfo : EIATTR_CBANK_PARAM_SIZE
	.align		4
.L_20:
        /*0060*/ 	.byte	0x03, 0x19
        /*0062*/ 	.short	0x0010


	//----- nvinfo : EIATTR_PARAM_CBANK
	.align		4
        /*0064*/ 	.byte	0x04, 0x0a
        /*0066*/ 	.short	(.L_22 - .L_21)
	.align		4
.L_21:
        /*0068*/ 	.word	index@(.nv.constant0._Z16printThreadIndexPiii)
        /*006c*/ 	.short	0x0380
        /*006e*/ 	.short	0x0010


	//----- nvinfo : EIATTR_SW_WAR
	.align		4
.L_22:
        /*0070*/ 	.byte	0x04, 0x36
        /*0072*/ 	.short	(.L_24 - .L_23)
.L_23:
        /*0074*/ 	.word	0x00000008
.L_24:


//--------------------- .nv.callgraph             --------------------------
	.section	.nv.callgraph,"",@"SHT_CUDA_CALLGRAPH"
	.align	4
	.sectionentsize	8
	.align		4
        /*0000*/ 	.word	0x00000000
	.align		4
        /*0004*/ 	.word	0xffffffff
	.align		4
        /*0008*/ 	.word	index@(_Z16printThreadIndexPiii)
	.align		4
        /*000c*/ 	.word	index@(vprintf)
	.align		4
        /*0010*/ 	.word	0x00000000
	.align		4
        /*0014*/ 	.word	0xfffffffe
	.align		4
        /*0018*/ 	.word	0x00000000
	.align		4
        /*001c*/ 	.word	0xfffffffd
	.align		4
        /*0020*/ 	.word	0x00000000
	.align		4
        /*0024*/ 	.word	0xfffffffc


//--------------------- .nv.constant4             --------------------------
	.section	.nv.constant4,"a",@progbits
	.align	8
	.align		8
.nv.constant4:
        /*0000*/ 	.dword	vprintf
	.align		8
        /*0008*/ 	.dword	$str


//--------------------- .text._Z16printThreadIndexPiii --------------------------
	.section	.text._Z16printThreadIndexPiii,"ax",@progbits
	.align	128
        .global         _Z16printThreadIndexPiii
        .type           _Z16printThreadIndexPiii,@function
        .size           _Z16printThreadIndexPiii,(.L_x_2 - _Z16printThreadIndexPiii)
        .other          _Z16printThreadIndexPiii,@"STO_CUDA_ENTRY STV_DEFAULT"
_Z16printThreadIndexPiii:
.text._Z16printThreadIndexPiii:
[----:B------:R-:W0:Y:S01]  /*0000*/  LDC R1, c[0x0][0x37c] ;  /* 0x0000df00ff017b82 */ /* 0x000e220000000800 */
[----:B------:R-:W1:Y:S01]  /*0010*/  S2R R13, SR_TID.Y ;  /* 0x00000000000d7919 */ /* 0x000e620000002200 */
[----:B------:R-:W2:Y:S06]  /*0020*/  LDCU UR6, c[0x0][0x2fc] ;  /* 0x00005f80ff0677ac */ /* 0x000eac0008000800 */
[----:B------:R-:W3:Y:S01]  /*0030*/  LDC.64 R4, c[0x0][0x380] ;  /* 0x0000e000ff047b82 */ /* 0x000ee20000000a00 */
[----:B0-----:R-:W-:Y:S01]  /*0040*/  IADD3 R1, PT, PT, R1, -0x28, RZ ;  /* 0xffffffd801017810 */ /* 0x001fe20007ffe0ff */
[----:B------:R-:W0:Y:S01]  /*0050*/  S2R R12, SR_TID.X ;  /* 0x00000000000c7919 */ /* 0x000e220000002100 */
[----:B------:R-:W0:Y:S01]  /*0060*/  LDCU UR7, c[0x0][0x360] ;  /* 0x00006c00ff0777ac */ /* 0x000e220008000800 */
[----:B------:R-:W0:Y:S01]  /*0070*/  S2R R14, SR_CTAID.X ;  /* 0x00000000000e7919 */ /* 0x000e220000002500 */
[----:B------:R-:W1:Y:S01]  /*0080*/  LDCU UR8, c[0x0][0x364] ;  /* 0x00006c80ff0877ac */ /* 0x000e620008000800 */
[----:B------:R-:W1:Y:S01]  /*0090*/  S2R R15, SR_CTAID.Y ;  /* 0x00000000000f7919 */ /* 0x000e620000002600 */
[----:B------:R-:W4:Y:S01]  /*00a0*/  LDCU UR9, c[0x0][0x388] ;  /* 0x00007100ff0977ac */ /* 0x000f220008000800 */
[----:B------:R-:W5:Y:S01]  /*00b0*/  LDCU.64 UR4, c[0x0][0x358] ;  /* 0x00006b00ff0477ac */ /* 0x000f620008000a00 */
[----:B0-----:R-:W-:-:S02]  /*00c0*/  IMAD R2, R14, UR7, R12 ;  /* 0x000000070e027c24 */ /* 0x001fc4000f8e020c */
[----:B-1----:R-:W-:-:S04]  /*00d0*/  IMAD R3, R15, UR8, R13 ;  /* 0x000000080f037c24 */ /* 0x002fc8000f8e020d */
[----:B----4-:R-:W-:Y:S01]  /*00e0*/  IMAD R8, R3, UR9, R2 ;  /* 0x0000000903087c24 */ /* 0x010fe2000f8e0202 */
[----:B------:R-:W0:Y:S01]  /*00f0*/  S2R R16, SR_TID.Z ;  /* 0x0000000000107919 */ /* 0x000e220000002300 */
[----:B------:R-:W-:Y:S01]  /*0100*/  MOV R17, R13 ;  /* 0x0000000d00117202 */ /* 0x000fe20000000f00 */
[----:B------:R-:W1:Y:S01]  /*0110*/  LDCU.64 UR8, c[0x4][0x8] ;  /* 0x01000100ff0877ac */ /* 0x000e620008000a00 */
[----:B---3--:R-:W-:-:S05]  /*0120*/  IMAD.WIDE.U32 R4, R8, 0x4, R4 ;  /* 0x0000000408047825 */ /* 0x008fca00078e0004 */
[----:B-----5:R1:W3:Y:S01]  /*0130*/  LDG.E R9, desc[UR4][R4.64] ;  /* 0x0000000404097981 */ /* 0x0202e2000c1e1900 */
[----:B------:R-:W-:Y:S01]  /*0140*/  MOV R0, 0x0 ;  /* 0x0000000000007802 */ /* 0x000fe20000000f00 */
[----:B------:R-:W4:Y:S02]  /*0150*/  LDCU UR4, c[0x0][0x2f8] ;  /* 0x00005f00ff0477ac */ /* 0x000f240008000800 */
[----:B------:R0:W-:Y:S01]  /*0160*/  STL.64 [R1], R12 ;  /* 0x0000000c01007387 */ /* 0x0001e20000100a00 */
[----:B------:R0:W3:Y:S03]  /*0170*/  LDC.64 R10, c[0x4][R0] ;  /* 0x01000000000a7b82 */ /* 0x0000e60000000a00 */
[----:B------:R0:W-:Y:S04]  /*0180*/  STL.64 [R1+0x10], R14 ;  /* 0x0000100e01007387 */ /* 0x0001e80000100a00 */
[----:B------:R0:W-:Y:S01]  /*0190*/  STL.64 [R1+0x18], R2 ;  /* 0x0000180201007387 */ /* 0x0001e20000100a00 */
[----:B-1----:R-:W-:Y:S01]  /*01a0*/  IMAD.U32 R4, RZ, RZ, UR8 ;  /* 0x00000008ff047e24 */ /* 0x002fe2000f8e00ff */
[----:B------:R-:W-:-:S02]  /*01b0*/  MOV R5, UR9 ;  /* 0x0000000900057c02 */ /* 0x000fc40008000f00 */
[----:B----4-:R-:W-:Y:S01]  /*01c0*/  IADD3 R6, P0, PT, R1, UR4, RZ ;  /* 0x0000000401067c10 */ /* 0x010fe2000ff1e0ff */
[----:B0-----:R0:W-:Y:S04]  /*01d0*/  STL.64 [R1+0x8], R16 ;  /* 0x0000081001007387 */ /* 0x0011e80000100a00 */
[----:B--2---:R-:W-:Y:S01]  /*01e0*/  IMAD.X R7, RZ, RZ, UR6, P0 ;  /* 0x00000006ff077e24 */ /* 0x004fe200080e06ff */
[----:B---3--:R0:W-:Y:S07]  /*01f0*/  STL.64 [R1+0x20], R8 ;  /* 0x0000200801007387 */ /* 0x0081ee0000100a00 */
[----:B------:R-:W-:-:S07]  /*0200*/  LEPC R20, `(.L_x_0) ;  /* 0x000000001014794e */ /* 0x000fce0000000000 */
[----:B0-----:R-:W-:Y:S05]  /*0210*/  CALL.ABS.NOINC R10 ;  /* 0x000000000a007343 */ /* 0x001fea0003c00000 */
.L_x_0:
[----:B------:R-:W-:Y:S05]  /*0220*/  EXIT ;  /* 0x000000000000794d */ /* 0x000fea0003800000 */
.L_x_1:
[----:B------:R-:W-:-:S00]  /*0230*/  BRA `(.L_x_1) ;  /* 0xfffffffc00fc7947 */ /* 0x000fc0000383ffff */
[----:B------:R-:W-:-:S00]  /*0240*/  NOP ;  /* 0x0000000000007918 */ /* 0x000fc00000000000 */
        /* <DEDUP_REMOVED lines=11> */
.L_x_2:


//--------------------- .nv.global.init           --------------------------
	.section	.nv.global.init,"aw",@progbits
.nv.global.init:
	.type		$str,@object
	.size		$str,(.L_0 - $str)
$str:
        /*0000*/ 	.byte	0x74, 0x68, 0x72, 0x65, 0x61, 0x64, 0x5f, 0x69, 0x64, 0x20, 0x28, 0x25, 0x64, 0x2c, 0x25, 0x64
        /*0010*/ 	.byte	0x29, 0x2c, 0x62, 0x6c, 0x6f, 0x63, 0x6b, 0x5f, 0x69, 0x64, 0x20, 0x28, 0x25, 0x64, 0x2c, 0x25
        /*0020*/ 	.byte	0x64, 0x29, 0x2c, 0x63, 0x6f, 0x6f, 0x72, 0x64, 0x69, 0x6e, 0x61, 0x74, 0x65, 0x20, 0x28, 0x25
        /*0030*/ 	.byte	0x64, 0x2c, 0x25, 0x64, 0x29, 0x2c, 0x67, 0x6c, 0x6f, 0x62, 0x61, 0x6c, 0x20, 0x69, 0x6e, 0x64
        /*0040*/ 	.byte	0x65, 0x78, 0x3a, 0x20, 0x25, 0x32, 0x64, 0x20, 0x76, 0x61, 0x6c, 0x3a, 0x20, 0x25, 0x32, 0x64
        /*0050*/ 	.byte	0x0a, 0x00
.L_0:


//--------------------- .nv.shared.reserved.0     --------------------------
	.section	.nv.shared.reserved.0,"aw",@nobits
	.weak		__nv_reservedSMEM_offset_0_alias
	.size		__nv_reservedSMEM_offset_0_alias, 0, 64
	.other		__nv_reservedSMEM_offset_0_alias,@"STO_CUDA_RESERVED_SHARED STV_DEFAULT"
__nv_reservedSMEM_offset_0_alias:
	.zero		0
	.zero		64


//--------------------- .nv.constant0._Z16printThreadIndexPiii --------------------------
	.section	.nv.constant0._Z16printThreadIndexPiii,"a",@progbits
	.sectionflags	@""
	.align	4
.nv.constant0._Z16printThreadIndexPiii:
	.zero		912


//--------------------- SYMBOLS --------------------------

	.type		.nv.reservedSmem.offset0,@object
	.size		.nv.reservedSmem.offset0,0x4
	.type		vprintf,@function
